//
// Generated by NVIDIA NVVM Compiler
//
// Compiler Build ID: CL-36424714
// Cuda compilation tools, release 13.0, V13.0.88
// Based on NVVM 20.0.0
//

.version 9.0
.target sm_100
.address_size 64

	// .globl	_Z15matrix_add_1t1ePiS_S_m

.visible .entry _Z15matrix_add_1t1ePiS_S_m(
	.param .u64 .ptr .align 1 _Z15matrix_add_1t1ePiS_S_m_param_0,
	.param .u64 .ptr .align 1 _Z15matrix_add_1t1ePiS_S_m_param_1,
	.param .u64 .ptr .align 1 _Z15matrix_add_1t1ePiS_S_m_param_2,
	.param .u64 _Z15matrix_add_1t1ePiS_S_m_param_3
)
{
	.reg .pred 	%p<2>;
	.reg .b32 	%r<12>;
	.reg .b64 	%rd<16>;

	ld.param.u64 	%rd3, [_Z15matrix_add_1t1ePiS_S_m_param_0];
	ld.param.u64 	%rd4, [_Z15matrix_add_1t1ePiS_S_m_param_1];
	ld.param.u64 	%rd5, [_Z15matrix_add_1t1ePiS_S_m_param_2];
	ld.param.u64 	%rd6, [_Z15matrix_add_1t1ePiS_S_m_param_3];
	mov.u32 	%r1, %ntid.y;
	mov.u32 	%r2, %ctaid.y;
	mov.u32 	%r3, %tid.y;
	mad.lo.s32 	%r4, %r1, %r2, %r3;
	mov.u32 	%r5, %ntid.x;
	mov.u32 	%r6, %ctaid.x;
	mov.u32 	%r7, %tid.x;
	mad.lo.s32 	%r8, %r5, %r6, %r7;
	cvt.u64.u32 	%rd1, %r4;
	cvt.s64.s32 	%rd2, %r8;
	max.u64 	%rd7, %rd1, %rd2;
	setp.ge.u64 	%p1, %rd7, %rd6;
	@%p1 bra 	$L__BB0_2;
	cvta.to.global.u64 	%rd8, %rd3;
	cvta.to.global.u64 	%rd9, %rd4;
	cvta.to.global.u64 	%rd10, %rd5;
	mad.lo.s64 	%rd11, %rd6, %rd1, %rd2;
	shl.b64 	%rd12, %rd11, 2;
	add.s64 	%rd13, %rd8, %rd12;
	ld.global.u32 	%r9, [%rd13];
	add.s64 	%rd14, %rd9, %rd12;
	ld.global.u32 	%r10, [%rd14];
	add.s32 	%r11, %r10, %r9;
	add.s64 	%rd15, %rd10, %rd12;
	st.global.u32 	[%rd15], %r11;
$L__BB0_2:
	ret;

}


// ===== COMPILED SASS (sm_100) =====

	.target	sm_100

	.elftype	@"ET_EXEC"


//--------------------- .note.nv.tkinfo           --------------------------
	.section	.note.nv.tkinfo,"",@"SHT_NOTE"
	.sectionflags	@"SHF_NOTE_NV_TKINFO"
	.tkinfo
        /*0018*/ 	.word	0x00000002
        /*0030*/ 	.string	""
        /*0030*/ 	.string	"ptxas"
        /*0030*/ 	.string	"Cuda compilation tools, release 13.0, V13.0.88"
        /*0030*/ 	.string	"Build cuda_13.0.r13.0/compiler.36424714_0"
        /*0030*/ 	.string	"-arch sm_100 -m 64 "



//--------------------- .note.nv.cuinfo           --------------------------
	.section	.note.nv.cuinfo,"",@"SHT_NOTE"
	.sectionflags	@"SHF_NOTE_NV_CUINFO"
        /*0018*/ 	.short	0x0002
        /*001a*/ 	.short	0x0064
        /*001c*/ 	.short	0x0082
	.zero		2


//--------------------- .nv.info                  --------------------------
	.section	.nv.info,"",@"SHT_CUDA_INFO"
	.align	4


	//----- nvinfo : EIATTR_REGCOUNT
	.align		4
        /*0000*/ 	.byte	0x04, 0x2f
        /*0002*/ 	.short	(.L_1 - .L_0)
	.align		4
.L_0:
        /*0004*/ 	.word	index@(_Z15matrix_add_1t1ePiS_S_m)
        /*0008*/ 	.word	0x0000000c


	//----- nvinfo : EIATTR_FRAME_SIZE
	.align		4
.L_1:
        /*000c*/ 	.byte	0x04, 0x11
        /*000e*/ 	.short	(.L_3 - .L_2)
	.align		4
.L_2:
        /*0010*/ 	.word	index@(_Z15matrix_add_1t1ePiS_S_m)
        /*0014*/ 	.word	0x00000000


	//----- nvinfo : EIATTR_MIN_STACK_SIZE
	.align		4
.L_3:
        /*0018*/ 	.byte	0x04, 0x12
        /*001a*/ 	.short	(.L_5 - .L_4)
	.align		4
.L_4:
        /*001c*/ 	.word	index@(_Z15matrix_add_1t1ePiS_S_m)
        /*0020*/ 	.word	0x00000000
.L_5:


//--------------------- .nv.compat                --------------------------
	.section	.nv.compat,"",@"SHT_CUDA_COMPAT_INFO"
	.align	4
        /*0000*/ 	.byte	0x02, 0x09, 0x00, 0x00, 0x02, 0x02, 0x01, 0x00, 0x02, 0x05, 0x05, 0x00, 0x03, 0x07, 0x01, 0x01
        /*0010*/ 	.byte	0x02, 0x03, 0x00, 0x00, 0x02, 0x06, 0x01, 0x00, 0x04, 0x0b, 0x08, 0x00, 0x09, 0x00, 0x00, 0x00
        /*0020*/ 	.byte	0x00, 0x00, 0x00, 0x00


//--------------------- .nv.info._Z15matrix_add_1t1ePiS_S_m --------------------------
	.section	.nv.info._Z15matrix_add_1t1ePiS_S_m,"",@"SHT_CUDA_INFO"
	.sectionflags	@""
	.align	4


	//----- nvinfo : EIATTR_CUDA_API_VERSION
	.align		4
        /*0000*/ 	.byte	0x04, 0x37
        /*0002*/ 	.short	(.L_7 - .L_6)
.L_6:
        /*0004*/ 	.word	0x00000082


	//----- nvinfo : EIATTR_KPARAM_INFO
	.align		4
.L_7:
        /*0008*/ 	.byte	0x04, 0x17
        /*000a*/ 	.short	(.L_9 - .L_8)
.L_8:
        /*000c*/ 	.word	0x00000000
        /*0010*/ 	.short	0x0003
        /*0012*/ 	.short	0x0018
        /*0014*/ 	.byte	0x00, 0xf0, 0x21, 0x00


	//----- nvinfo : EIATTR_KPARAM_INFO
	.align		4
.L_9:
        /*0018*/ 	.byte	0x04, 0x17
        /*001a*/ 	.short	(.L_11 - .L_10)
.L_10:
        /*001c*/ 	.word	0x00000000
        /*0020*/ 	.short	0x0002
        /*0022*/ 	.short	0x0010
        /*0024*/ 	.byte	0x00, 0xf5, 0x21, 0x00


	//----- nvinfo : EIATTR_KPARAM_INFO
	.align		4
.L_11:
        /*0028*/ 	.byte	0x04, 0x17
        /*002a*/ 	.short	(.L_13 - .L_12)
.L_12:
        /*002c*/ 	.word	0x00000000
        /*0030*/ 	.short	0x0001
        /*0032*/ 	.short	0x0008
        /*0034*/ 	.byte	0x00, 0xf5, 0x21, 0x00


	//----- nvinfo : EIATTR_KPARAM_INFO
	.align		4
.L_13:
        /*0038*/ 	.byte	0x04, 0x17
        /*003a*/ 	.short	(.L_15 - .L_14)
.L_14:
        /*003c*/ 	.word	0x00000000
        /*0040*/ 	.short	0x0000
        /*0042*/ 	.short	0x0000
        /*0044*/ 	.byte	0x00, 0xf5, 0x21, 0x00


	//----- nvinfo : EIATTR_SPARSE_MMA_MASK
	.align		4
.L_15:
        /*0048*/ 	.byte	0x03, 0x50
        /*004a*/ 	.short	0x0000


	//----- nvinfo : EIATTR_MAXREG_COUNT
	.align		4
        /*004c*/ 	.byte	0x03, 0x1b
        /*004e*/ 	.short	0x00ff


	//----- nvinfo : EIATTR_MERCURY_ISA_VERSION
	.align		4
        /*0050*/ 	.byte	0x03, 0x5f
        /*0052*/ 	.short	0x0101


	//----- nvinfo : EIATTR_VRC_CTA_INIT_COUNT
	.align		4
        /*0054*/ 	.byte	0x02, 0x4a
	.zero		1
	.zero		1


	//----- nvinfo : EIATTR_EXIT_INSTR_OFFSETS
	.align		4
        /*0058*/ 	.byte	0x04, 0x1c
        /*005a*/ 	.short	(.L_17 - .L_16)


	//   ....[0]....
.L_16:
        /*005c*/ 	.word	0x00000110


	//   ....[1]....
        /*0060*/ 	.word	0x00000230


	//----- nvinfo : EIATTR_CBANK_PARAM_SIZE
	.align		4
.L_17:
        /*0064*/ 	.byte	0x03, 0x19
        /*0066*/ 	.short	0x0020


	//----- nvinfo : EIATTR_PARAM_CBANK
	.align		4
        /*0068*/ 	.byte	0x04, 0x0a
        /*006a*/ 	.short	(.L_19 - .L_18)
	.align		4
.L_18:
        /*006c*/ 	.word	index@(.nv.constant0._Z15matrix_add_1t1ePiS_S_m)
        /*0070*/ 	.short	0x0380
        /*0072*/ 	.short	0x0020


	//----- nvinfo : EIATTR_SW_WAR
	.align		4
.L_19:
        /*0074*/ 	.byte	0x04, 0x36
        /*0076*/ 	.short	(.L_21 - .L_20)
.L_20:
        /*0078*/ 	.word	0x00000008
.L_21:


//--------------------- .nv.callgraph             --------------------------
	.section	.nv.callgraph,"",@"SHT_CUDA_CALLGRAPH"
	.align	4
	.sectionentsize	8
	.align		4
        /*0000*/ 	.word	0x00000000
	.align		4
        /*0004*/ 	.word	0xffffffff
	.align		4
        /*0008*/ 	.word	0x00000000
	.align		4
        /*000c*/ 	.word	0xfffffffe
	.align		4
        /*0010*/ 	.word	0x00000000
	.align		4
        /*0014*/ 	.word	0xfffffffd
	.align		4
        /*0018*/ 	.word	0x00000000
	.align		4
        /*001c*/ 	.word	0xfffffffc


//--------------------- .text._Z15matrix_add_1t1ePiS_S_m --------------------------
	.section	.text._Z15matrix_add_1t1ePiS_S_m,"ax",@progbits
	.align	128
        .global         _Z15matrix_add_1t1ePiS_S_m
        .type           _Z15matrix_add_1t1ePiS_S_m,@function
        .size           _Z15matrix_add_1t1ePiS_S_m,(.L_x_1 - _Z15matrix_add_1t1ePiS_S_m)
        .other          _Z15matrix_add_1t1ePiS_S_m,@"STO_CUDA_ENTRY STV_DEFAULT"
_Z15matrix_add_1t1ePiS_S_m:
.text._Z15matrix_add_1t1ePiS_S_m:
[----:B------:R-:W-:Y:S01]  /*0000*/  LDC R1, c[0x0][0x37c] ;  /* 0x0000df00ff017b82 */ /* 0x000fe20000000800 */
[----:B------:R-:W0:Y:S01]  /*0010*/  S2R R5, SR_CTAID.Y ;  /* 0x0000000000057919 */ /* 0x000e220000002600 */
[----:B------:R-:W0:Y:S01]  /*0020*/  LDCU UR4, c[0x0][0x364] ;  /* 0x00006c80ff0477ac */ /* 0x000e220008000800 */
[----:B------:R-:W0:Y:S01]  /*0030*/  S2R R0, SR_TID.Y ;  /* 0x0000000000007919 */ /* 0x000e220000002200 */
[----:B------:R-:W1:Y:S01]  /*0040*/  LDCU UR5, c[0x0][0x360] ;  /* 0x00006c00ff0577ac */ /* 0x000e620008000800 */
[----:B------:R-:W1:Y:S01]  /*0050*/  S2R R2, SR_CTAID.X ;  /* 0x0000000000027919 */ /* 0x000e620000002500 */
[----:B------:R-:W2:Y:S01]  /*0060*/  LDCU.64 UR6, c[0x0][0x398] ;  /* 0x00007300ff0677ac */ /* 0x000ea20008000a00 */
[----:B------:R-:W1:Y:S01]  /*0070*/  S2R R3, SR_TID.X ;  /* 0x0000000000037919 */ /* 0x000e620000002100 */
[----:B0-----:R-:W-:Y:S02]  /*0080*/  IMAD R5, R5, UR4, R0 ;  /* 0x0000000405057c24 */ /* 0x001fe4000f8e0200 */
[----:B-1----:R-:W-:-:S05]  /*0090*/  IMAD R2, R2, UR5, R3 ;  /* 0x0000000502027c24 */ /* 0x002fca000f8e0203 */
[----:B------:R-:W-:Y:S02]  /*00a0*/  ISETP.GT.U32.AND P0, PT, R5, R2, PT ;  /* 0x000000020500720c */ /* 0x000fe40003f04070 */
[----:B------:R-:W-:-:S04]  /*00b0*/  SHF.R.S32.HI R3, RZ, 0x1f, R2 ;  /* 0x0000001fff037819 */ /* 0x000fc80000011402 */
[----:B------:R-:W-:-:S04]  /*00c0*/  ISETP.GT.U32.AND.EX P0, PT, RZ, R3, PT, P0 ;  /* 0x00000003ff00720c */ /* 0x000fc80003f04100 */
[----:B------:R-:W-:Y:S02]  /*00d0*/  SEL R0, R5, R2, P0 ;  /* 0x0000000205007207 */ /* 0x000fe40000000000 */
[----:B------:R-:W-:Y:S02]  /*00e0*/  SEL R4, R3, RZ, !P0 ;  /* 0x000000ff03047207 */ /* 0x000fe40004000000 */
[----:B--2---:R-:W-:-:S04]  /*00f0*/  ISETP.GE.U32.AND P0, PT, R0, UR6, PT ;  /* 0x0000000600007c0c */ /* 0x004fc8000bf06070 */
[----:B------:R-:W-:-:S13]  /*0100*/  ISETP.GE.U32.AND.EX P0, PT, R4, UR7, PT, P0 ;  /* 0x0000000704007c0c */ /* 0x000fda000bf06100 */
[----:B------:R-:W-:Y:S05]  /*0110*/  @P0 EXIT ;  /* 0x000000000000094d */ /* 0x000fea0003800000 */
[----:B------:R-:W0:Y:S01]  /*0120*/  LDCU.128 UR8, c[0x0][0x380] ;  /* 0x00007000ff0877ac */ /* 0x000e220008000c00 */
[C---:B------:R-:W-:Y:S01]  /*0130*/  IMAD.WIDE.U32 R2, R5.reuse, UR6, R2 ;  /* 0x0000000605027c25 */ /* 0x040fe2000f8e0002 */
[----:B------:R-:W1:Y:S03]  /*0140*/  LDCU.64 UR4, c[0x0][0x358] ;  /* 0x00006b00ff0477ac */ /* 0x000e660008000a00 */
[----:B------:R-:W-:Y:S02]  /*0150*/  IMAD R5, R5, UR7, R3 ;  /* 0x0000000705057c24 */ /* 0x000fe4000f8e0203 */
[----:B------:R-:W-:-:S03]  /*0160*/  IMAD.SHL.U32 R6, R2, 0x4, RZ ;  /* 0x0000000402067824 */ /* 0x000fc600078e00ff */
[----:B------:R-:W-:Y:S02]  /*0170*/  SHF.L.U64.HI R0, R2, 0x2, R5 ;  /* 0x0000000202007819 */ /* 0x000fe40000010205 */
[C---:B0-----:R-:W-:Y:S02]  /*0180*/  IADD3 R4, P1, PT, R6.reuse, UR10, RZ ;  /* 0x0000000a06047c10 */ /* 0x041fe4000ff3e0ff */
[----:B------:R-:W-:Y:S02]  /*0190*/  IADD3 R2, P0, PT, R6, UR8, RZ ;  /* 0x0000000806027c10 */ /* 0x000fe4000ff1e0ff */
[C---:B------:R-:W-:Y:S02]  /*01a0*/  IADD3.X R5, PT, PT, R0.reuse, UR11, RZ, P1, !PT ;  /* 0x0000000b00057c10 */ /* 0x040fe40008ffe4ff */
[----:B------:R-:W-:Y:S01]  /*01b0*/  IADD3.X R3, PT, PT, R0, UR9, RZ, P0, !PT ;  /* 0x0000000900037c10 */ /* 0x000fe200087fe4ff */
[----:B------:R-:W0:Y:S03]  /*01c0*/  LDCU.64 UR8, c[0x0][0x390] ;  /* 0x00007200ff0877ac */ /* 0x000e260008000a00 */
[----:B-1----:R-:W2:Y:S04]  /*01d0*/  LDG.E R5, desc[UR4][R4.64] ;  /* 0x0000000404057981 */ /* 0x002ea8000c1e1900 */
[----:B------:R-:W2:Y:S01]  /*01e0*/  LDG.E R2, desc[UR4][R2.64] ;  /* 0x0000000402027981 */ /* 0x000ea2000c1e1900 */
[----:B0-----:R-:W-:-:S04]  /*01f0*/  IADD3 R6, P0, PT, R6, UR8, RZ ;  /* 0x0000000806067c10 */ /* 0x001fc8000ff1e0ff */
[----:B------:R-:W-:Y:S01]  /*0200*/  IADD3.X R7, PT, PT, R0, UR9, RZ, P0, !PT ;  /* 0x0000000900077c10 */ /* 0x000fe200087fe4ff */
[----:B--2---:R-:W-:-:S05]  /*0210*/  IMAD.IADD R9, R2, 0x1, R5 ;  /* 0x0000000102097824 */ /* 0x004fca00078e0205 */
[----:B------:R-:W-:Y:S01]  /*0220*/  STG.E desc[UR4][R6.64], R9 ;  /* 0x0000000906007986 */ /* 0x000fe2000c101904 */
[----:B------:R-:W-:Y:S05]  /*0230*/  EXIT ;  /* 0x000000000000794d */ /* 0x000fea0003800000 */
.L_x_0:
[----:B------:R-:W-:-:S00]  /*0240*/  BRA `(.L_x_0) ;  /* 0xfffffffc00fc7947 */ /* 0x000fc0000383ffff */
[----:B------:R-:W-:-:S00]  /*0250*/  NOP ;  /* 0x0000000000007918 */ /* 0x000fc00000000000 */
        /* <DEDUP_REMOVED lines=10> */
.L_x_1:


//--------------------- .nv.shared.reserved.0     --------------------------
	.section	.nv.shared.reserved.0,"aw",@nobits
	.weak		__nv_reservedSMEM_offset_0_alias
	.size		__nv_reservedSMEM_offset_0_alias, 0, 64
	.other		__nv_reservedSMEM_offset_0_alias,@"STO_CUDA_RESERVED_SHARED STV_DEFAULT"
__nv_reservedSMEM_offset_0_alias:
	.zero		0
	.zero		64


//--------------------- .nv.constant0._Z15matrix_add_1t1ePiS_S_m --------------------------
	.section	.nv.constant0._Z15matrix_add_1t1ePiS_S_m,"a",@progbits
	.sectionflags	@""
	.align	4
.nv.constant0._Z15matrix_add_1t1ePiS_S_m:
	.zero		928


//--------------------- SYMBOLS --------------------------

	.type		.nv.reservedSmem.offset0,@object
	.size		.nv.reservedSmem.offset0,0x4
